//
// Generated by NVIDIA NVVM Compiler
//
// Compiler Build ID: CL-36424714
// Cuda compilation tools, release 13.0, V13.0.88
// Based on NVVM 20.0.0
//

.version 9.0
.target sm_100
.address_size 64

	// .globl	_Z19kernel_non_coalescePfPKfi

.visible .entry _Z19kernel_non_coalescePfPKfi(
	.param .u64 .ptr .align 1 _Z19kernel_non_coalescePfPKfi_param_0,
	.param .u64 .ptr .align 1 _Z19kernel_non_coalescePfPKfi_param_1,
	.param .u32 _Z19kernel_non_coalescePfPKfi_param_2
)
{
	.reg .pred 	%p<2>;
	.reg .b32 	%r<8>;
	.reg .b32 	%f<2>;
	.reg .b64 	%rd<9>;

	ld.param.u64 	%rd1, [_Z19kernel_non_coalescePfPKfi_param_0];
	ld.param.u64 	%rd2, [_Z19kernel_non_coalescePfPKfi_param_1];
	ld.param.u32 	%r2, [_Z19kernel_non_coalescePfPKfi_param_2];
	mov.u32 	%r3, %ctaid.x;
	mov.u32 	%r4, %ntid.x;
	mov.u32 	%r5, %tid.x;
	mad.lo.s32 	%r1, %r3, %r4, %r5;
	setp.ge.s32 	%p1, %r1, %r2;
	@%p1 bra 	$L__BB0_2;
	cvta.to.global.u64 	%rd3, %rd2;
	cvta.to.global.u64 	%rd4, %rd1;
	mul.lo.s32 	%r6, %r1, 17;
	rem.s32 	%r7, %r6, %r2;
	mul.wide.s32 	%rd5, %r7, 4;
	add.s64 	%rd6, %rd3, %rd5;
	ld.global.f32 	%f1, [%rd6];
	mul.wide.s32 	%rd7, %r1, 4;
	add.s64 	%rd8, %rd4, %rd7;
	st.global.f32 	[%rd8], %f1;
$L__BB0_2:
	ret;

}
	// .globl	_Z15kernel_coalescePfPKfi
.visible .entry _Z15kernel_coalescePfPKfi(
	.param .u64 .ptr .align 1 _Z15kernel_coalescePfPKfi_param_0,
	.param .u64 .ptr .align 1 _Z15kernel_coalescePfPKfi_param_1,
	.param .u32 _Z15kernel_coalescePfPKfi_param_2
)
{
	.reg .pred 	%p<2>;
	.reg .b32 	%r<6>;
	.reg .b32 	%f<2>;
	.reg .b64 	%rd<8>;

	ld.param.u64 	%rd1, [_Z15kernel_coalescePfPKfi_param_0];
	ld.param.u64 	%rd2, [_Z15kernel_coalescePfPKfi_param_1];
	ld.param.u32 	%r2, [_Z15kernel_coalescePfPKfi_param_2];
	mov.u32 	%r3, %ctaid.x;
	mov.u32 	%r4, %ntid.x;
	mov.u32 	%r5, %tid.x;
	mad.lo.s32 	%r1, %r3, %r4, %r5;
	setp.ge.s32 	%p1, %r1, %r2;
	@%p1 bra 	$L__BB1_2;
	cvta.to.global.u64 	%rd3, %rd2;
	cvta.to.global.u64 	%rd4, %rd1;
	mul.wide.s32 	%rd5, %r1, 4;
	add.s64 	%rd6, %rd3, %rd5;
	ld.global.f32 	%f1, [%rd6];
	add.s64 	%rd7, %rd4, %rd5;
	st.global.f32 	[%rd7], %f1;
$L__BB1_2:
	ret;

}


// ===== COMPILED SASS (sm_100) =====

	.target	sm_100

	.elftype	@"ET_EXEC"


//--------------------- .note.nv.tkinfo           --------------------------
	.section	.note.nv.tkinfo,"",@"SHT_NOTE"
	.sectionflags	@"SHF_NOTE_NV_TKINFO"
	.tkinfo
        /*0018*/ 	.word	0x00000002
        /*0030*/ 	.string	""
        /*0030*/ 	.string	"ptxas"
        /*0030*/ 	.string	"Cuda compilation tools, release 13.0, V13.0.88"
        /*0030*/ 	.string	"Build cuda_13.0.r13.0/compiler.36424714_0"
        /*0030*/ 	.string	"-arch sm_100 -m 64 "



//--------------------- .note.nv.cuinfo           --------------------------
	.section	.note.nv.cuinfo,"",@"SHT_NOTE"
	.sectionflags	@"SHF_NOTE_NV_CUINFO"
        /*0018*/ 	.short	0x0002
        /*001a*/ 	.short	0x0064
        /*001c*/ 	.short	0x0082
	.zero		2


//--------------------- .nv.info                  --------------------------
	.section	.nv.info,"",@"SHT_CUDA_INFO"
	.align	4


	//----- nvinfo : EIATTR_REGCOUNT
	.align		4
        /*0000*/ 	.byte	0x04, 0x2f
        /*0002*/ 	.short	(.L_1 - .L_0)
	.align		4
.L_0:
        /*0004*/ 	.word	index@(_Z19kernel_non_coalescePfPKfi)
        /*0008*/ 	.word	0x0000000c


	//----- nvinfo : EIATTR_FRAME_SIZE
	.align		4
.L_1:
        /*000c*/ 	.byte	0x04, 0x11
        /*000e*/ 	.short	(.L_3 - .L_2)
	.align		4
.L_2:
        /*0010*/ 	.word	index@(_Z19kernel_non_coalescePfPKfi)
        /*0014*/ 	.word	0x00000000


	//----- nvinfo : EIATTR_REGCOUNT
	.align		4
.L_3:
        /*0018*/ 	.byte	0x04, 0x2f
        /*001a*/ 	.short	(.L_5 - .L_4)
	.align		4
.L_4:
        /*001c*/ 	.word	index@(_Z15kernel_coalescePfPKfi)
        /*0020*/ 	.word	0x0000000a


	//----- nvinfo : EIATTR_FRAME_SIZE
	.align		4
.L_5:
        /*0024*/ 	.byte	0x04, 0x11
        /*0026*/ 	.short	(.L_7 - .L_6)
	.align		4
.L_6:
        /*0028*/ 	.word	index@(_Z15kernel_coalescePfPKfi)
        /*002c*/ 	.word	0x00000000


	//----- nvinfo : EIATTR_MIN_STACK_SIZE
	.align		4
.L_7:
        /*0030*/ 	.byte	0x04, 0x12
        /*0032*/ 	.short	(.L_9 - .L_8)
	.align		4
.L_8:
        /*0034*/ 	.word	index@(_Z15kernel_coalescePfPKfi)
        /*0038*/ 	.word	0x00000000


	//----- nvinfo : EIATTR_MIN_STACK_SIZE
	.align		4
.L_9:
        /*003c*/ 	.byte	0x04, 0x12
        /*003e*/ 	.short	(.L_11 - .L_10)
	.align		4
.L_10:
        /*0040*/ 	.word	index@(_Z19kernel_non_coalescePfPKfi)
        /*0044*/ 	.word	0x00000000
.L_11:


//--------------------- .nv.compat                --------------------------
	.section	.nv.compat,"",@"SHT_CUDA_COMPAT_INFO"
	.align	4
        /*0000*/ 	.byte	0x02, 0x09, 0x00, 0x00, 0x02, 0x02, 0x01, 0x00, 0x02, 0x05, 0x05, 0x00, 0x03, 0x07, 0x01, 0x01
        /*0010*/ 	.byte	0x02, 0x03, 0x00, 0x00, 0x02, 0x06, 0x01, 0x00, 0x04, 0x0b, 0x08, 0x00, 0x09, 0x00, 0x00, 0x00
        /*0020*/ 	.byte	0x00, 0x00, 0x00, 0x00


//--------------------- .nv.info._Z15kernel_coalescePfPKfi --------------------------
	.section	.nv.info._Z15kernel_coalescePfPKfi,"",@"SHT_CUDA_INFO"
	.sectionflags	@""
	.align	4


	//----- nvinfo : EIATTR_CUDA_API_VERSION
	.align		4
        /*0000*/ 	.byte	0x04, 0x37
        /*0002*/ 	.short	(.L_13 - .L_12)
.L_12:
        /*0004*/ 	.word	0x00000082


	//----- nvinfo : EIATTR_KPARAM_INFO
	.align		4
.L_13:
        /*0008*/ 	.byte	0x04, 0x17
        /*000a*/ 	.short	(.L_15 - .L_14)
.L_14:
        /*000c*/ 	.word	0x00000000
        /*0010*/ 	.short	0x0002
        /*0012*/ 	.short	0x0010
        /*0014*/ 	.byte	0x00, 0xf0, 0x11, 0x00


	//----- nvinfo : EIATTR_KPARAM_INFO
	.align		4
.L_15:
        /*0018*/ 	.byte	0x04, 0x17
        /*001a*/ 	.short	(.L_17 - .L_16)
.L_16:
        /*001c*/ 	.word	0x00000000
        /*0020*/ 	.short	0x0001
        /*0022*/ 	.short	0x0008
        /*0024*/ 	.byte	0x00, 0xf5, 0x21, 0x00


	//----- nvinfo : EIATTR_KPARAM_INFO
	.align		4
.L_17:
        /*0028*/ 	.byte	0x04, 0x17
        /*002a*/ 	.short	(.L_19 - .L_18)
.L_18:
        /*002c*/ 	.word	0x00000000
        /*0030*/ 	.short	0x0000
        /*0032*/ 	.short	0x0000
        /*0034*/ 	.byte	0x00, 0xf5, 0x21, 0x00


	//----- nvinfo : EIATTR_SPARSE_MMA_MASK
	.align		4
.L_19:
        /*0038*/ 	.byte	0x03, 0x50
        /*003a*/ 	.short	0x0000


	//----- nvinfo : EIATTR_MAXREG_COUNT
	.align		4
        /*003c*/ 	.byte	0x03, 0x1b
        /*003e*/ 	.short	0x00ff


	//----- nvinfo : EIATTR_MERCURY_ISA_VERSION
	.align		4
        /*0040*/ 	.byte	0x03, 0x5f
        /*0042*/ 	.short	0x0101


	//----- nvinfo : EIATTR_VRC_CTA_INIT_COUNT
	.align		4
        /*0044*/ 	.byte	0x02, 0x4a
	.zero		1
	.zero		1


	//----- nvinfo : EIATTR_EXIT_INSTR_OFFSETS
	.align		4
        /*0048*/ 	.byte	0x04, 0x1c
        /*004a*/ 	.short	(.L_21 - .L_20)


	//   ....[0]....
.L_20:
        /*004c*/ 	.word	0x00000070


	//   ....[1]....
        /*0050*/ 	.word	0x000000f0


	//----- nvinfo : EIATTR_CBANK_PARAM_SIZE
	.align		4
.L_21:
        /*0054*/ 	.byte	0x03, 0x19
        /*0056*/ 	.short	0x0014


	//----- nvinfo : EIATTR_PARAM_CBANK
	.align		4
        /*0058*/ 	.byte	0x04, 0x0a
        /*005a*/ 	.short	(.L_23 - .L_22)
	.align		4
.L_22:
        /*005c*/ 	.word	index@(.nv.constant0._Z15kernel_coalescePfPKfi)
        /*0060*/ 	.short	0x0380
        /*0062*/ 	.short	0x0014


	//----- nvinfo : EIATTR_SW_WAR
	.align		4
.L_23:
        /*0064*/ 	.byte	0x04, 0x36
        /*0066*/ 	.short	(.L_25 - .L_24)
.L_24:
        /*0068*/ 	.word	0x00000008
.L_25:


//--------------------- .nv.info._Z19kernel_non_coalescePfPKfi --------------------------
	.section	.nv.info._Z19kernel_non_coalescePfPKfi,"",@"SHT_CUDA_INFO"
	.sectionflags	@""
	.align	4


	//----- nvinfo : EIATTR_CUDA_API_VERSION
	.align		4
        /*0000*/ 	.byte	0x04, 0x37
        /*0002*/ 	.short	(.L_27 - .L_26)
.L_26:
        /*0004*/ 	.word	0x00000082


	//----- nvinfo : EIATTR_KPARAM_INFO
	.align		4
.L_27:
        /*0008*/ 	.byte	0x04, 0x17
        /*000a*/ 	.short	(.L_29 - .L_28)
.L_28:
        /*000c*/ 	.word	0x00000000
        /*0010*/ 	.short	0x0002
        /*0012*/ 	.short	0x0010
        /*0014*/ 	.byte	0x00, 0xf0, 0x11, 0x00


	//----- nvinfo : EIATTR_KPARAM_INFO
	.align		4
.L_29:
        /*0018*/ 	.byte	0x04, 0x17
        /*001a*/ 	.short	(.L_31 - .L_30)
.L_30:
        /*001c*/ 	.word	0x00000000
        /*0020*/ 	.short	0x0001
        /*0022*/ 	.short	0x0008
        /*0024*/ 	.byte	0x00, 0xf5, 0x21, 0x00


	//----- nvinfo : EIATTR_KPARAM_INFO
	.align		4
.L_31:
        /*0028*/ 	.byte	0x04, 0x17
        /*002a*/ 	.short	(.L_33 - .L_32)
.L_32:
        /*002c*/ 	.word	0x00000000
        /*0030*/ 	.short	0x0000
        /*0032*/ 	.short	0x0000
        /*0034*/ 	.byte	0x00, 0xf5, 0x21, 0x00


	//----- nvinfo : EIATTR_SPARSE_MMA_MASK
	.align		4
.L_33:
        /*0038*/ 	.byte	0x03, 0x50
        /*003a*/ 	.short	0x0000


	//----- nvinfo : EIATTR_MAXREG_COUNT
	.align		4
        /*003c*/ 	.byte	0x03, 0x1b
        /*003e*/ 	.short	0x00ff


	//----- nvinfo : EIATTR_MERCURY_ISA_VERSION
	.align		4
        /*0040*/ 	.byte	0x03, 0x5f
        /*0042*/ 	.short	0x0101


	//----- nvinfo : EIATTR_VRC_CTA_INIT_COUNT
	.align		4
        /*0044*/ 	.byte	0x02, 0x4a
	.zero		1
	.zero		1


	//----- nvinfo : EIATTR_EXIT_INSTR_OFFSETS
	.align		4
        /*0048*/ 	.byte	0x04, 0x1c
        /*004a*/ 	.short	(.L_35 - .L_34)


	//   ....[0]....
.L_34:
        /*004c*/ 	.word	0x00000070


	//   ....[1]....
        /*0050*/ 	.word	0x00000250


	//----- nvinfo : EIATTR_CBANK_PARAM_SIZE
	.align		4
.L_35:
        /*0054*/ 	.byte	0x03, 0x19
        /*0056*/ 	.short	0x0014


	//----- nvinfo : EIATTR_PARAM_CBANK
	.align		4
        /*0058*/ 	.byte	0x04, 0x0a
        /*005a*/ 	.short	(.L_37 - .L_36)
	.align		4
.L_36:
        /*005c*/ 	.word	index@(.nv.constant0._Z19kernel_non_coalescePfPKfi)
        /*0060*/ 	.short	0x0380
        /*0062*/ 	.short	0x0014


	//----- nvinfo : EIATTR_SW_WAR
	.align		4
.L_37:
        /*0064*/ 	.byte	0x04, 0x36
        /*0066*/ 	.short	(.L_39 - .L_38)
.L_38:
        /*0068*/ 	.word	0x00000008
.L_39:


//--------------------- .nv.callgraph             --------------------------
	.section	.nv.callgraph,"",@"SHT_CUDA_CALLGRAPH"
	.align	4
	.sectionentsize	8
	.align		4
        /*0000*/ 	.word	0x00000000
	.align		4
        /*0004*/ 	.word	0xffffffff
	.align		4
        /*0008*/ 	.word	0x00000000
	.align		4
        /*000c*/ 	.word	0xfffffffe
	.align		4
        /*0010*/ 	.word	0x00000000
	.align		4
        /*0014*/ 	.word	0xfffffffd
	.align		4
        /*0018*/ 	.word	0x00000000
	.align		4
        /*001c*/ 	.word	0xfffffffc


//--------------------- .text._Z15kernel_coalescePfPKfi --------------------------
	.section	.text._Z15kernel_coalescePfPKfi,"ax",@progbits
	.align	128
        .global         _Z15kernel_coalescePfPKfi
        .type           _Z15kernel_coalescePfPKfi,@function
        .size           _Z15kernel_coalescePfPKfi,(.L_x_2 - _Z15kernel_coalescePfPKfi)
        .other          _Z15kernel_coalescePfPKfi,@"STO_CUDA_ENTRY STV_DEFAULT"
_Z15kernel_coalescePfPKfi:
.text._Z15kernel_coalescePfPKfi:
[----:B------:R-:W-:Y:S01]  /*0000*/  LDC R1, c[0x0][0x37c] ;  /* 0x0000df00ff017b82 */ /* 0x000fe20000000800 */
[----:B------:R-:W0:Y:S07]  /*0010*/  S2R R0, SR_TID.X ;  /* 0x0000000000007919 */ /* 0x000e2e0000002100 */
[----:B------:R-:W0:Y:S01]  /*0020*/  S2UR UR4, SR_CTAID.X ;  /* 0x00000000000479c3 */ /* 0x000e220000002500 */
[----:B------:R-:W1:Y:S07]  /*0030*/  LDCU UR5, c[0x0][0x390] ;  /* 0x00007200ff0577ac */ /* 0x000e6e0008000800 */
[----:B------:R-:W0:Y:S02]  /*0040*/  LDC R7, c[0x0][0x360] ;  /* 0x0000d800ff077b82 */ /* 0x000e240000000800 */
[----:B0-----:R-:W-:-:S05]  /*0050*/  IMAD R7, R7, UR4, R0 ;  /* 0x0000000407077c24 */ /* 0x001fca000f8e0200 */
[----:B-1----:R-:W-:-:S13]  /*0060*/  ISETP.GE.AND P0, PT, R7, UR5, PT ;  /* 0x0000000507007c0c */ /* 0x002fda000bf06270 */
[----:B------:R-:W-:Y:S05]  /*0070*/  @P0 EXIT ;  /* 0x000000000000094d */ /* 0x000fea0003800000 */
[----:B------:R-:W0:Y:S01]  /*0080*/  LDC.64 R2, c[0x0][0x388] ;  /* 0x0000e200ff027b82 */ /* 0x000e220000000a00 */
[----:B------:R-:W1:Y:S07]  /*0090*/  LDCU.64 UR4, c[0x0][0x358] ;  /* 0x00006b00ff0477ac */ /* 0x000e6e0008000a00 */
[----:B------:R-:W2:Y:S01]  /*00a0*/  LDC.64 R4, c[0x0][0x380] ;  /* 0x0000e000ff047b82 */ /* 0x000ea20000000a00 */
[----:B0-----:R-:W-:-:S06]  /*00b0*/  IMAD.WIDE R2, R7, 0x4, R2 ;  /* 0x0000000407027825 */ /* 0x001fcc00078e0202 */
[----:B-1----:R-:W3:Y:S01]  /*00c0*/  LDG.E R3, desc[UR4][R2.64] ;  /* 0x0000000402037981 */ /* 0x002ee2000c1e1900 */
[----:B--2---:R-:W-:-:S05]  /*00d0*/  IMAD.WIDE R4, R7, 0x4, R4 ;  /* 0x0000000407047825 */ /* 0x004fca00078e0204 */
[----:B---3--:R-:W-:Y:S01]  /*00e0*/  STG.E desc[UR4][R4.64], R3 ;  /* 0x0000000304007986 */ /* 0x008fe2000c101904 */
[----:B------:R-:W-:Y:S05]  /*00f0*/  EXIT ;  /* 0x000000000000794d */ /* 0x000fea0003800000 */
.L_x_0:
[----:B------:R-:W-:-:S00]  /*0100*/  BRA `(.L_x_0) ;  /* 0xfffffffc00fc7947 */ /* 0x000fc0000383ffff */
[----:B------:R-:W-:-:S00]  /*0110*/  NOP ;  /* 0x0000000000007918 */ /* 0x000fc00000000000 */
        /* <DEDUP_REMOVED lines=14> */
.L_x_2:


//--------------------- .text._Z19kernel_non_coalescePfPKfi --------------------------
	.section	.text._Z19kernel_non_coalescePfPKfi,"ax",@progbits
	.align	128
        .global         _Z19kernel_non_coalescePfPKfi
        .type           _Z19kernel_non_coalescePfPKfi,@function
        .size           _Z19kernel_non_coalescePfPKfi,(.L_x_3 - _Z19kernel_non_coalescePfPKfi)
        .other          _Z19kernel_non_coalescePfPKfi,@"STO_CUDA_ENTRY STV_DEFAULT"
_Z19kernel_non_coalescePfPKfi:
.text._Z19kernel_non_coalescePfPKfi:
[----:B------:R-:W-:Y:S01]  /*0000*/  LDC R1, c[0x0][0x37c] ;  /* 0x0000df00ff017b82 */ /* 0x000fe20000000800 */
[----:B------:R-:W0:Y:S07]  /*0010*/  S2R R0, SR_TID.X ;  /* 0x0000000000007919 */ /* 0x000e2e0000002100 */
[----:B------:R-:W0:Y:S08]  /*0020*/  S2UR UR4, SR_CTAID.X ;  /* 0x00000000000479c3 */ /* 0x000e300000002500 */
[----:B------:R-:W0:Y:S08]  /*0030*/  LDC R7, c[0x0][0x360] ;  /* 0x0000d800ff077b82 */ /* 0x000e300000000800 */
[----:B------:R-:W1:Y:S01]  /*0040*/  LDC R6, c[0x0][0x390] ;  /* 0x0000e400ff067b82 */ /* 0x000e620000000800 */
[----:B0-----:R-:W-:-:S05]  /*0050*/  IMAD R7, R7, UR4, R0 ;  /* 0x0000000407077c24 */ /* 0x001fca000f8e0200 */
[----:B-1----:R-:W-:-:S13]  /*0060*/  ISETP.GE.AND P0, PT, R7, R6, PT ;  /* 0x000000060700720c */ /* 0x002fda0003f06270 */
[----:B------:R-:W-:Y:S05]  /*0070*/  @P0 EXIT ;  /* 0x000000000000094d */ /* 0x000fea0003800000 */
[----:B------:R-:W-:Y:S01]  /*0080*/  IABS R5, R6 ;  /* 0x0000000600057213 */ /* 0x000fe20000000000 */
[----:B------:R-:W-:Y:S01]  /*0090*/  IMAD R0, R7, 0x11, RZ ;  /* 0x0000001107007824 */ /* 0x000fe200078e02ff */
[----:B------:R-:W0:Y:S02]  /*00a0*/  LDCU.64 UR4, c[0x0][0x358] ;  /* 0x00006b00ff0477ac */ /* 0x000e240008000a00 */
[----:B------:R-:W1:Y:S02]  /*00b0*/  I2F.RP R4, R5 ;  /* 0x0000000500047306 */ /* 0x000e640000209400 */
[----:B------:R-:W-:-:S06]  /*00c0*/  ISETP.GE.AND P2, PT, R0, RZ, PT ;  /* 0x000000ff0000720c */ /* 0x000fcc0003f46270 */
[----:B-1----:R-:W1:Y:S02]  /*00d0*/  MUFU.RCP R4, R4 ;  /* 0x0000000400047308 */ /* 0x002e640000001000 */
[----:B-1----:R-:W-:-:S06]  /*00e0*/  IADD3 R2, PT, PT, R4, 0xffffffe, RZ ;  /* 0x0ffffffe04027810 */ /* 0x002fcc0007ffe0ff */
[----:B------:R1:W2:Y:S02]  /*00f0*/  F2I.FTZ.U32.TRUNC.NTZ R3, R2 ;  /* 0x0000000200037305 */ /* 0x0002a4000021f000 */
[----:B-1----:R-:W-:Y:S01]  /*0100*/  IMAD.MOV.U32 R2, RZ, RZ, RZ ;  /* 0x000000ffff027224 */ /* 0x002fe200078e00ff */
[----:B--2---:R-:W-:-:S05]  /*0110*/  IADD3 R8, PT, PT, RZ, -R3, RZ ;  /* 0x80000003ff087210 */ /* 0x004fca0007ffe0ff */
[----:B------:R-:W-:Y:S01]  /*0120*/  IMAD R9, R8, R5, RZ ;  /* 0x0000000508097224 */ /* 0x000fe200078e02ff */
[----:B------:R-:W-:-:S03]  /*0130*/  IABS R8, R0 ;  /* 0x0000000000087213 */ /* 0x000fc60000000000 */
[----:B------:R-:W-:-:S06]  /*0140*/  IMAD.HI.U32 R3, R3, R9, R2 ;  /* 0x0000000903037227 */ /* 0x000fcc00078e0002 */
[----:B------:R-:W-:-:S05]  /*0150*/  IMAD.HI.U32 R3, R3, R8, RZ ;  /* 0x0000000803037227 */ /* 0x000fca00078e00ff */
[----:B------:R-:W-:-:S05]  /*0160*/  IADD3 R3, PT, PT, -R3, RZ, RZ ;  /* 0x000000ff03037210 */ /* 0x000fca0007ffe1ff */
[C---:B------:R-:W-:Y:S02]  /*0170*/  IMAD R4, R5.reuse, R3, R8 ;  /* 0x0000000305047224 */ /* 0x040fe400078e0208 */
[----:B------:R-:W1:Y:S03]  /*0180*/  LDC.64 R2, c[0x0][0x388] ;  /* 0x0000e200ff027b82 */ /* 0x000e660000000a00 */
[----:B------:R-:W-:-:S13]  /*0190*/  ISETP.GT.U32.AND P0, PT, R5, R4, PT ;  /* 0x000000040500720c */ /* 0x000fda0003f04070 */
[----:B------:R-:W-:Y:S01]  /*01a0*/  @!P0 IMAD.IADD R4, R4, 0x1, -R5 ;  /* 0x0000000104048824 */ /* 0x000fe200078e0a05 */
[----:B------:R-:W-:-:S04]  /*01b0*/  ISETP.NE.AND P0, PT, R6, RZ, PT ;  /* 0x000000ff0600720c */ /* 0x000fc80003f05270 */
[----:B------:R-:W-:-:S13]  /*01c0*/  ISETP.GT.U32.AND P1, PT, R5, R4, PT ;  /* 0x000000040500720c */ /* 0x000fda0003f24070 */
[----:B------:R-:W-:-:S05]  /*01d0*/  @!P1 IADD3 R4, PT, PT, R4, -R5, RZ ;  /* 0x8000000504049210 */ /* 0x000fca0007ffe0ff */
[----:B------:R-:W-:Y:S01]  /*01e0*/  @!P2 IMAD.MOV R4, RZ, RZ, -R4 ;  /* 0x000000ffff04a224 */ /* 0x000fe200078e0a04 */
[----:B------:R-:W-:-:S05]  /*01f0*/  @!P0 LOP3.LUT R4, RZ, R6, RZ, 0x33, !PT ;  /* 0x00000006ff048212 */ /* 0x000fca00078e33ff */
[----:B-1----:R-:W-:Y:S02]  /*0200*/  IMAD.WIDE R2, R4, 0x4, R2 ;  /* 0x0000000404027825 */ /* 0x002fe400078e0202 */
[----:B------:R-:W1:Y:S04]  /*0210*/  LDC.64 R4, c[0x0][0x380] ;  /* 0x0000e000ff047b82 */ /* 0x000e680000000a00 */
[----:B0-----:R-:W2:Y:S01]  /*0220*/  LDG.E R3, desc[UR4][R2.64] ;  /* 0x0000000402037981 */ /* 0x001ea2000c1e1900 */
[----:B-1----:R-:W-:-:S05]  /*0230*/  IMAD.WIDE R4, R7, 0x4, R4 ;  /* 0x0000000407047825 */ /* 0x002fca00078e0204 */
[----:B--2---:R-:W-:Y:S01]  /*0240*/  STG.E desc[UR4][R4.64], R3 ;  /* 0x0000000304007986 */ /* 0x004fe2000c101904 */
[----:B------:R-:W-:Y:S05]  /*0250*/  EXIT ;  /* 0x000000000000794d */ /* 0x000fea0003800000 */
.L_x_1:
        /* <DEDUP_REMOVED lines=10> */
.L_x_3:


//--------------------- .nv.shared.reserved.0     --------------------------
	.section	.nv.shared.reserved.0,"aw",@nobits
	.weak		__nv_reservedSMEM_offset_0_alias
	.size		__nv_reservedSMEM_offset_0_alias, 0, 64
	.other		__nv_reservedSMEM_offset_0_alias,@"STO_CUDA_RESERVED_SHARED STV_DEFAULT"
__nv_reservedSMEM_offset_0_alias:
	.zero		0
	.zero		64


//--------------------- .nv.constant0._Z15kernel_coalescePfPKfi --------------------------
	.section	.nv.constant0._Z15kernel_coalescePfPKfi,"a",@progbits
	.sectionflags	@""
	.align	4
.nv.constant0._Z15kernel_coalescePfPKfi:
	.zero		916


//--------------------- .nv.constant0._Z19kernel_non_coalescePfPKfi --------------------------
	.section	.nv.constant0._Z19kernel_non_coalescePfPKfi,"a",@progbits
	.sectionflags	@""
	.align	4
.nv.constant0._Z19kernel_non_coalescePfPKfi:
	.zero		916


//--------------------- SYMBOLS --------------------------

	.type		.nv.reservedSmem.offset0,@object
	.size		.nv.reservedSmem.offset0,0x4
